	.headerflags	@"EF_CUDA_TEXMODE_UNIFIED EF_CUDA_64BIT_ADDRESS EF_CUDA_ACCELERATORS EF_CUDA_SM90 EF_CUDA_VIRTUAL_SM(EF_CUDA_SM90)"
	.elftype	@"ET_EXEC"


//--------------------- .nv.info                  --------------------------
	.section	.nv.info,"",@"SHT_CUDA_INFO"
	.align	4


	//----- nvinfo : EIATTR_REGCOUNT
	.align		4
        /*0000*/ 	.byte	0x04, 0x2f
        /*0002*/ 	.short	(.L_3 - .L_2)
	.align		4
.L_2:
        /*0004*/ 	.word	index@(triton_poi_fused__native_batch_norm_legit_no_training_relu_8)
        /*0008*/ 	.word	0x00000016


	//----- nvinfo : EIATTR_MIN_STACK_SIZE
	.align		4
.L_3:
        /*000c*/ 	.byte	0x04, 0x12
        /*000e*/ 	.short	(.L_5 - .L_4)
	.align		4
.L_4:
        /*0010*/ 	.word	index@(triton_poi_fused__native_batch_norm_legit_no_training_relu_8)
        /*0014*/ 	.word	0x00000000


	//----- nvinfo : EIATTR_FRAME_SIZE
	.align		4
.L_5:
        /*0018*/ 	.byte	0x04, 0x11
        /*001a*/ 	.short	(.L_7 - .L_6)
	.align		4
.L_6:
        /*001c*/ 	.word	index@(triton_poi_fused__native_batch_norm_legit_no_training_relu_8)
        /*0020*/ 	.word	0x00000000


	//----- nvinfo : EIATTR_MIN_STACK_SIZE
	.align		4
.L_7:
        /*0024*/ 	.byte	0x04, 0x12
        /*0026*/ 	.short	(.L_9 - .L_8)
	.align		4
.L_8:
        /*0028*/ 	.word	index@(triton_poi_fused__native_batch_norm_legit_no_training_relu_8)
        /*002c*/ 	.word	0x00000000
.L_9:


//--------------------- .nv.info.triton_poi_fused__native_batch_norm_legit_no_training_relu_8 --------------------------
	.section	.nv.info.triton_poi_fused__native_batch_norm_legit_no_training_relu_8,"",@"SHT_CUDA_INFO"
	.sectionflags	@""
	.align	4


	//----- nvinfo : EIATTR_CUDA_API_VERSION
	.align		4
        /*0000*/ 	.byte	0x04, 0x37
        /*0002*/ 	.short	(.L_11 - .L_10)
.L_10:
        /*0004*/ 	.word	0x0000007c


	//----- nvinfo : EIATTR_KPARAM_INFO
	.align		4
.L_11:
        /*0008*/ 	.byte	0x04, 0x17
        /*000a*/ 	.short	(.L_13 - .L_12)
.L_12:
        /*000c*/ 	.word	0x00000000
        /*0010*/ 	.short	0x0006
        /*0012*/ 	.short	0x0030
        /*0014*/ 	.byte	0x00, 0xf0, 0x11, 0x00


	//----- nvinfo : EIATTR_KPARAM_INFO
	.align		4
.L_13:
        /*0018*/ 	.byte	0x04, 0x17
        /*001a*/ 	.short	(.L_15 - .L_14)
.L_14:
        /*001c*/ 	.word	0x00000000
        /*0020*/ 	.short	0x0005
        /*0022*/ 	.short	0x0028
        /*0024*/ 	.byte	0x00, 0xf4, 0x21, 0x00


	//----- nvinfo : EIATTR_KPARAM_INFO
	.align		4
.L_15:
        /*0028*/ 	.byte	0x04, 0x17
        /*002a*/ 	.short	(.L_17 - .L_16)
.L_16:
        /*002c*/ 	.word	0x00000000
        /*0030*/ 	.short	0x0004
        /*0032*/ 	.short	0x0020
        /*0034*/ 	.byte	0x00, 0xf4, 0x21, 0x00


	//----- nvinfo : EIATTR_KPARAM_INFO
	.align		4
.L_17:
        /*0038*/ 	.byte	0x04, 0x17
        /*003a*/ 	.short	(.L_19 - .L_18)
.L_18:
        /*003c*/ 	.word	0x00000000
        /*0040*/ 	.short	0x0003
        /*0042*/ 	.short	0x0018
        /*0044*/ 	.byte	0x00, 0xf4, 0x21, 0x00


	//----- nvinfo : EIATTR_KPARAM_INFO
	.align		4
.L_19:
        /*0048*/ 	.byte	0x04, 0x17
        /*004a*/ 	.short	(.L_21 - .L_20)
.L_20:
        /*004c*/ 	.word	0x00000000
        /*0050*/ 	.short	0x0002
        /*0052*/ 	.short	0x0010
        /*0054*/ 	.byte	0x00, 0xf4, 0x21, 0x00


	//----- nvinfo : EIATTR_KPARAM_INFO
	.align		4
.L_21:
        /*0058*/ 	.byte	0x04, 0x17
        /*005a*/ 	.short	(.L_23 - .L_22)
.L_22:
        /*005c*/ 	.word	0x00000000
        /*0060*/ 	.short	0x0001
        /*0062*/ 	.short	0x0008
        /*0064*/ 	.byte	0x00, 0xf4, 0x21, 0x00


	//----- nvinfo : EIATTR_KPARAM_INFO
	.align		4
.L_23:
        /*0068*/ 	.byte	0x04, 0x17
        /*006a*/ 	.short	(.L_25 - .L_24)
.L_24:
        /*006c*/ 	.word	0x00000000
        /*0070*/ 	.short	0x0000
        /*0072*/ 	.short	0x0000
        /*0074*/ 	.byte	0x00, 0xf4, 0x21, 0x00


	//----- nvinfo : EIATTR_SPARSE_MMA_MASK
	.align		4
.L_25:
        /*0078*/ 	.byte	0x03, 0x50
        /*007a*/ 	.short	0x0000


	//----- nvinfo : EIATTR_MAXREG_COUNT
	.align		4
        /*007c*/ 	.byte	0x03, 0x1b
        /*007e*/ 	.short	0x00ff


	//----- nvinfo : EIATTR_EXIT_INSTR_OFFSETS
	.align		4
        /*0080*/ 	.byte	0x04, 0x1c
        /*0082*/ 	.short	(.L_27 - .L_26)


	//   ....[0]....
.L_26:
        /*0084*/ 	.word	0x00000470


	//   ....[1]....
        /*0088*/ 	.word	0x00000490


	//----- nvinfo : EIATTR_REQNTID
	.align		4
.L_27:
        /*008c*/ 	.byte	0x04, 0x10
        /*008e*/ 	.short	(.L_29 - .L_28)
.L_28:
        /*0090*/ 	.word	0x00000080
        /*0094*/ 	.word	0x00000001
        /*0098*/ 	.word	0x00000001


	//----- nvinfo : EIATTR_CBANK_PARAM_SIZE
	.align		4
.L_29:
        /*009c*/ 	.byte	0x03, 0x19
        /*009e*/ 	.short	0x0034


	//----- nvinfo : EIATTR_PARAM_CBANK
	.align		4
        /*00a0*/ 	.byte	0x04, 0x0a
        /*00a2*/ 	.short	(.L_31 - .L_30)
	.align		4
.L_30:
        /*00a4*/ 	.word	index@(.nv.constant0.triton_poi_fused__native_batch_norm_legit_no_training_relu_8)
        /*00a8*/ 	.short	0x0210
        /*00aa*/ 	.short	0x0034


	//----- nvinfo : EIATTR_SW_WAR
	.align		4
.L_31:
        /*00ac*/ 	.byte	0x04, 0x36
        /*00ae*/ 	.short	(.L_33 - .L_32)
.L_32:
        /*00b0*/ 	.word	0x00000008
.L_33:


//--------------------- .nv.callgraph             --------------------------
	.section	.nv.callgraph,"",@"SHT_CUDA_CALLGRAPH"
	.align	4
	.sectionentsize	8
	.align		4
        /*0000*/ 	.word	0x00000000
	.align		4
        /*0004*/ 	.word	0xffffffff
	.align		4
        /*0008*/ 	.word	0x00000000
	.align		4
        /*000c*/ 	.word	0xfffffffe
	.align		4
        /*0010*/ 	.word	0x00000000
	.align		4
        /*0014*/ 	.word	0xfffffffd
	.align		4
        /*0018*/ 	.word	0x00000000
	.align		4
        /*001c*/ 	.word	0xfffffffc


//--------------------- .nv.constant4             --------------------------
	.section	.nv.constant4,"a",@progbits
	.align	8
	.align		8
.nv.constant4:
        /*0000*/ 	.dword	_$_str
	.align		8
        /*0008*/ 	.dword	_$_str_$_2


//--------------------- .text.triton_poi_fused__native_batch_norm_legit_no_training_relu_8 --------------------------
	.section	.text.triton_poi_fused__native_batch_norm_legit_no_training_relu_8,"ax",@progbits
	.align	128
        .global         triton_poi_fused__native_batch_norm_legit_no_training_relu_8
        .type           triton_poi_fused__native_batch_norm_legit_no_training_relu_8,@function
        .size           triton_poi_fused__native_batch_norm_legit_no_training_relu_8,(.L_x_1 - triton_poi_fused__native_batch_norm_legit_no_training_relu_8)
        .other          triton_poi_fused__native_batch_norm_legit_no_training_relu_8,@"STO_CUDA_ENTRY STV_DEFAULT"
triton_poi_fused__native_batch_norm_legit_no_training_relu_8:
.text.triton_poi_fused__native_batch_norm_legit_no_training_relu_8:
[----:B------:R-:W0:Y:S01]  /*0000*/  LDC R1, c[0x0][0x28] ;  /* 0x00000a00ff017b82 */ /* 0x000e220000000800 */
[----:B------:R-:W1:Y:S07]  /*0010*/  S2R R0, SR_TID.X ;  /* 0x0000000000007919 */ /* 0x000e6e0000002100 */
[----:B------:R-:W2:Y:S01]  /*0020*/  LDC.64 R8, c[0x0][0x220] ;  /* 0x00008800ff087b82 */ /* 0x000ea20000000a00 */
[----:B------:R-:W-:Y:S01]  /*0030*/  CS2R R4, SRZ ;  /* 0x0000000000047805 */ /* 0x000fe2000001ff00 */
[----:B------:R-:W-:Y:S01]  /*0040*/  ULDC.64 UR4, c[0x0][0x208] ;  /* 0x0000820000047ab9 */ /* 0x000fe20000000a00 */
[----:B------:R-:W3:Y:S05]  /*0050*/  S2R R3, SR_CTAID.X ;  /* 0x0000000000037919 */ /* 0x000eea0000002500 */
[----:B------:R-:W4:Y:S08]  /*0060*/  LDC.64 R14, c[0x0][0x218] ;  /* 0x00008600ff0e7b82 */ /* 0x000f300000000a00 */
[----:B------:R-:W5:Y:S08]  /*0070*/  LDC.64 R12, c[0x0][0x210] ;  /* 0x00008400ff0c7b82 */ /* 0x000f700000000a00 */
[----:B------:R-:W4:Y:S01]  /*0080*/  LDC.64 R16, c[0x0][0x228] ;  /* 0x00008a00ff107b82 */ /* 0x000f220000000a00 */
[----:B-1----:R-:W-:-:S07]  /*0090*/  IMAD.SHL.U32 R0, R0, 0x2, RZ ;  /* 0x0000000200007824 */ /* 0x002fce00078e00ff */
[----:B------:R-:W1:Y:S01]  /*00a0*/  LDC.64 R18, c[0x0][0x230] ;  /* 0x00008c00ff127b82 */ /* 0x000e620000000a00 */
[----:B---3--:R-:W-:Y:S02]  /*00b0*/  SHF.R.S32.HI R2, RZ, 0x17, R3 ;  /* 0x00000017ff027819 */ /* 0x008fe40000011403 */
[----:B------:R-:W-:-:S05]  /*00c0*/  LOP3.LUT R0, R0, 0xfe, RZ, 0xc0, !PT ;  /* 0x000000fe00007812 */ /* 0x000fca00078ec0ff */
[----:B------:R-:W-:Y:S01]  /*00d0*/  IMAD R0, R3, 0x100, R0 ;  /* 0x0000010003007824 */ /* 0x000fe200078e0200 */
[----:B------:R-:W-:-:S04]  /*00e0*/  SGXT R3, R2, 0x1 ;  /* 0x000000010203781a */ /* 0x000fc80000000200 */
[----:B------:R-:W-:Y:S02]  /*00f0*/  SHF.R.S32.HI R2, RZ, 0x1, R0 ;  /* 0x00000001ff027819 */ /* 0x000fe40000011400 */
[----:B------:R-:W-:Y:S02]  /*0100*/  ISETP.GE.AND P0, PT, R0, 0x200, PT ;  /* 0x000002000000780c */ /* 0x000fe40003f06270 */
[----:B------:R-:W-:-:S04]  /*0110*/  LEA.HI R3, R3, R2, RZ, 0x6 ;  /* 0x0000000203037211 */ /* 0x000fc800078f30ff */
[----:B------:R-:W-:-:S04]  /*0120*/  LOP3.LUT R3, R3, 0xffffffc0, RZ, 0xc0, !PT ;  /* 0xffffffc003037812 */ /* 0x000fc800078ec0ff */
[----:B------:R-:W-:-:S05]  /*0130*/  IADD3 R11, R2, -R3, RZ ;  /* 0x80000003020b7210 */ /* 0x000fca0007ffe0ff */
[----:B--2---:R-:W-:-:S05]  /*0140*/  IMAD.WIDE R8, R11, 0x4, R8 ;  /* 0x000000040b087825 */ /* 0x004fca00078e0208 */
[----:B------:R-:W2:Y:S04]  /*0150*/  @!P0 LDG.E.EL R4, desc[UR4][R8.64] ;  /* 0x0000000408048981 */ /* 0x000ea8000c2e1900 */
[----:B------:R3:W2:Y:S01]  /*0160*/  @!P0 LDG.E.EL R5, desc[UR4][R8.64] ;  /* 0x0000000408058981 */ /* 0x0006a2000c2e1900 */
[----:B------:R-:W-:Y:S02]  /*0170*/  CS2R R6, SRZ ;  /* 0x0000000000067805 */ /* 0x000fe4000001ff00 */
[----:B------:R-:W-:Y:S01]  /*0180*/  CS2R R2, SRZ ;  /* 0x0000000000027805 */ /* 0x000fe2000001ff00 */
[----:B----4-:R-:W-:-:S04]  /*0190*/  IMAD.WIDE R14, R11, 0x4, R14 ;  /* 0x000000040b0e7825 */ /* 0x010fc800078e020e */
[----:B-----5:R-:W-:Y:S01]  /*01a0*/  IMAD.WIDE R12, R0, 0x4, R12 ;  /* 0x00000004000c7825 */ /* 0x020fe200078e020c */
[----:B------:R-:W4:Y:S01]  /*01b0*/  @!P0 LDG.E.EL R7, desc[UR4][R14.64] ;  /* 0x000000040e078981 */ /* 0x000f22000c2e1900 */
[----:B---3--:R-:W-:Y:S02]  /*01c0*/  CS2R R8, SRZ ;  /* 0x0000000000087805 */ /* 0x008fe4000001ff00 */
[C---:B0-----:R-:W-:Y:S01]  /*01d0*/  IMAD.WIDE R16, R11.reuse, 0x4, R16 ;  /* 0x000000040b107825 */ /* 0x041fe200078e0210 */
[----:B------:R0:W3:Y:S03]  /*01e0*/  @!P0 LDG.E.EL R6, desc[UR4][R14.64] ;  /* 0x000000040e068981 */ /* 0x0000e6000c2e1900 */
[----:B-1----:R-:W-:Y:S01]  /*01f0*/  IMAD.WIDE R18, R11, 0x4, R18 ;  /* 0x000000040b127825 */ /* 0x002fe200078e0212 */
[----:B------:R1:W4:Y:S01]  /*0200*/  @!P0 LDG.E.64 R2, desc[UR4][R12.64] ;  /* 0x000000040c028981 */ /* 0x000322000c1e1b00 */
[----:B------:R-:W-:-:S03]  /*0210*/  CS2R R10, SRZ ;  /* 0x00000000000a7805 */ /* 0x000fc6000001ff00 */
[----:B------:R-:W5:Y:S04]  /*0220*/  @!P0 LDG.E.EL R9, desc[UR4][R18.64] ;  /* 0x0000000412098981 */ /* 0x000f68000c2e1900 */
[----:B------:R-:W5:Y:S04]  /*0230*/  @!P0 LDG.E.EL R10, desc[UR4][R16.64] ;  /* 0x00000004100a8981 */ /* 0x000f68000c2e1900 */
[----:B------:R-:W3:Y:S04]  /*0240*/  @!P0 LDG.E.EL R11, desc[UR4][R16.64] ;  /* 0x00000004100b8981 */ /* 0x000ee8000c2e1900 */
[----:B------:R-:W3:Y:S01]  /*0250*/  @!P0 LDG.E.EL R8, desc[UR4][R18.64] ;  /* 0x0000000412088981 */ /* 0x000ee2000c2e1900 */
[----:B0-----:R-:W-:Y:S01]  /*0260*/  HFMA2.MMA R14, -RZ, RZ, 1.625, 0 ;  /* 0x3e800000ff0e7435 */ /* 0x001fe200000001ff */
[----:B--2---:R-:W-:Y:S01]  /*0270*/  FADD R4, R4, 9.9999997473787516356e-06 ;  /* 0x3727c5ac04047421 */ /* 0x004fe20000000000 */
[----:B------:R-:W-:-:S03]  /*0280*/  FADD R5, R5, 9.9999997473787516356e-06 ;  /* 0x3727c5ac05057421 */ /* 0x000fc60000000000 */
[----:B-1----:R-:W0:Y:S08]  /*0290*/  MUFU.SQRT R12, R4 ;  /* 0x00000004000c7308 */ /* 0x002e300000002000 */
[----:B------:R1:W2:Y:S01]  /*02a0*/  MUFU.SQRT R13, R5 ;  /* 0x00000005000d7308 */ /* 0x0002a20000002000 */
[C---:B0-----:R-:W-:Y:S02]  /*02b0*/  FSETP.GT.AND P1, PT, R12.reuse, 8.50705917302346158658e+37, PT ;  /* 0x7e8000000c00780b */ /* 0x041fe40003f24000 */
[----:B------:R-:W-:Y:S01]  /*02c0*/  FSETP.GEU.AND P3, PT, R12, 1.175494350822287508e-38, PT ;  /* 0x008000000c00780b */ /* 0x000fe20003f6e000 */
[----:B-1----:R-:W0:Y:S01]  /*02d0*/  LDC.64 R4, c[0x0][0x238] ;  /* 0x00008e00ff047b82 */ /* 0x002e220000000a00 */
[----:B--2---:R-:W-:-:S02]  /*02e0*/  FSETP.GT.AND P2, PT, R13, 8.50705917302346158658e+37, PT ;  /* 0x7e8000000d00780b */ /* 0x004fc40003f44000 */
[----:B------:R-:W-:-:S07]  /*02f0*/  FSETP.GEU.AND P4, PT, R13, 1.175494350822287508e-38, PT ;  /* 0x008000000d00780b */ /* 0x000fce0003f8e000 */
[----:B------:R-:W-:-:S04]  /*0300*/  @P1 FMUL R12, R12, 0.25 ;  /* 0x3e8000000c0c1820 */ /* 0x000fc80000400000 */
[----:B------:R-:W-:Y:S01]  /*0310*/  @!P3 FMUL R12, R12, 16777216 ;  /* 0x4b8000000c0cb820 */ /* 0x000fe20000400000 */
[----:B------:R-:W-:-:S04]  /*0320*/  @P2 FMUL R13, R13, 0.25 ;  /* 0x3e8000000d0d2820 */ /* 0x000fc80000400000 */
[----:B------:R-:W-:Y:S01]  /*0330*/  @!P4 FMUL R13, R13, 16777216 ;  /* 0x4b8000000d0dc820 */ /* 0x000fe20000400000 */
[----:B------:R-:W1:Y:S01]  /*0340*/  MUFU.RCP R12, R12 ;  /* 0x0000000c000c7308 */ /* 0x000e620000001000 */
[----:B------:R-:W-:-:S07]  /*0350*/  FSEL R15, R14, 1, P1 ;  /* 0x3f8000000e0f7808 */ /* 0x000fce0000800000 */
[----:B------:R-:W2:Y:S01]  /*0360*/  MUFU.RCP R13, R13 ;  /* 0x0000000d000d7308 */ /* 0x000ea20000001000 */
[----:B------:R-:W-:Y:S01]  /*0370*/  FSEL R14, R14, 1, P2 ;  /* 0x3f8000000e0e7808 */ /* 0x000fe20001000000 */
[----:B------:R-:W-:-:S04]  /*0380*/  @!P3 FMUL R15, R15, 16777216 ;  /* 0x4b8000000f0fb820 */ /* 0x000fc80000400000 */
[----:B------:R-:W-:Y:S01]  /*0390*/  @!P4 FMUL R14, R14, 16777216 ;  /* 0x4b8000000e0ec820 */ /* 0x000fe20000400000 */
[----:B----4-:R-:W-:Y:S01]  /*03a0*/  FADD R2, -R7, R2 ;  /* 0x0000000207027221 */ /* 0x010fe20000000100 */
[----:B---3--:R-:W-:Y:S01]  /*03b0*/  FADD R3, -R6, R3 ;  /* 0x0000000306037221 */ /* 0x008fe20000000100 */
[----:B-1----:R-:W-:Y:S01]  /*03c0*/  FMUL R15, R12, R15 ;  /* 0x0000000f0c0f7220 */ /* 0x002fe20000400000 */
[----:B--2---:R-:W-:-:S03]  /*03d0*/  FMUL R14, R13, R14 ;  /* 0x0000000e0d0e7220 */ /* 0x004fc60000400000 */
[----:B------:R-:W-:Y:S01]  /*03e0*/  FMUL R2, R2, R15 ;  /* 0x0000000f02027220 */ /* 0x000fe20000400000 */
[----:B------:R-:W-:-:S03]  /*03f0*/  FMUL R3, R3, R14 ;  /* 0x0000000e03037220 */ /* 0x000fc60000400000 */
[----:B-----5:R-:W-:Y:S01]  /*0400*/  FFMA R2, R2, R10, R9 ;  /* 0x0000000a02027223 */ /* 0x020fe20000000009 */
[----:B------:R-:W-:-:S04]  /*0410*/  FFMA R3, R3, R11, R8 ;  /* 0x0000000b03037223 */ /* 0x000fc80000000008 */
[----:B------:R-:W-:Y:S02]  /*0420*/  FSETP.GEU.AND P1, PT, R2, RZ, PT ;  /* 0x000000ff0200720b */ /* 0x000fe40003f2e000 */
[C---:B------:R-:W-:Y:S01]  /*0430*/  FSETP.GEU.AND P2, PT, R3.reuse, RZ, PT ;  /* 0x000000ff0300720b */ /* 0x040fe20003f4e000 */
[----:B0-----:R-:W-:Y:S01]  /*0440*/  IMAD.WIDE R4, R0, 0x4, R4 ;  /* 0x0000000400047825 */ /* 0x001fe200078e0204 */
[----:B------:R-:W-:Y:S02]  /*0450*/  FSEL R2, R2, RZ, P1 ;  /* 0x000000ff02027208 */ /* 0x000fe40000800000 */
[----:B------:R-:W-:Y:S01]  /*0460*/  FSEL R3, R3, RZ, P2 ;  /* 0x000000ff03037208 */ /* 0x000fe20001000000 */
[----:B------:R-:W-:Y:S08]  /*0470*/  @P0 EXIT ;  /* 0x000000000000094d */ /* 0x000ff00003800000 */
[----:B------:R-:W-:Y:S01]  /*0480*/  STG.E.64 desc[UR4][R4.64], R2 ;  /* 0x0000000204007986 */ /* 0x000fe2000c101b04 */
[----:B------:R-:W-:Y:S05]  /*0490*/  EXIT ;  /* 0x000000000000794d */ /* 0x000fea0003800000 */
.L_x_0:
[----:B------:R-:W-:-:S00]  /*04a0*/  BRA `(.L_x_0) ;  /* 0xfffffffc00fc7947 */ /* 0x000fc0000383ffff */
[----:B------:R-:W-:-:S00]  /*04b0*/  NOP ;  /* 0x0000000000007918 */ /* 0x000fc00000000000 */
        /* <DEDUP_REMOVED lines=12> */
.L_x_1:


//--------------------- .nv.global.init           --------------------------
	.section	.nv.global.init,"aw",@progbits
.nv.global.init:
	.type		_$_str,@object
	.size		_$_str,(_$_str_$_2 - _$_str)
_$_str:
        /*0000*/ 	.byte	0x5f, 0x5f, 0x43, 0x55, 0x44, 0x41, 0x5f, 0x46, 0x54, 0x5a, 0x00
	.type		_$_str_$_2,@object
	.size		_$_str_$_2,(.L_1 - _$_str_$_2)
_$_str_$_2:
        /*000b*/ 	.byte	0x5f, 0x5f, 0x43, 0x55, 0x44, 0x41, 0x5f, 0x50, 0x52, 0x45, 0x43, 0x5f, 0x53, 0x51, 0x52, 0x54
        /*001b*/ 	.byte	0x00
.L_1:


//--------------------- .nv.constant0.triton_poi_fused__native_batch_norm_legit_no_training_relu_8 --------------------------
	.section	.nv.constant0.triton_poi_fused__native_batch_norm_legit_no_training_relu_8,"a",@progbits
	.sectionflags	@""
	.align	4
.nv.constant0.triton_poi_fused__native_batch_norm_legit_no_training_relu_8:
	.zero		580
